//
// Generated by NVIDIA NVVM Compiler
//
// Compiler Build ID: CL-36424714
// Cuda compilation tools, release 13.0, V13.0.88
// Based on NVVM 20.0.0
//

.version 9.0
.target sm_100
.address_size 64

	// .globl	_Z15MatrixMulKernelPiS_S_i

.visible .entry _Z15MatrixMulKernelPiS_S_i(
	.param .u64 .ptr .align 1 _Z15MatrixMulKernelPiS_S_i_param_0,
	.param .u64 .ptr .align 1 _Z15MatrixMulKernelPiS_S_i_param_1,
	.param .u64 .ptr .align 1 _Z15MatrixMulKernelPiS_S_i_param_2,
	.param .u32 _Z15MatrixMulKernelPiS_S_i_param_3
)
{
	.reg .pred 	%p<10>;
	.reg .b32 	%r<127>;
	.reg .b64 	%rd<47>;
	.reg .b64 	%fd<52>;

	ld.param.u64 	%rd4, [_Z15MatrixMulKernelPiS_S_i_param_0];
	ld.param.u64 	%rd5, [_Z15MatrixMulKernelPiS_S_i_param_1];
	ld.param.u64 	%rd3, [_Z15MatrixMulKernelPiS_S_i_param_2];
	ld.param.u32 	%r44, [_Z15MatrixMulKernelPiS_S_i_param_3];
	cvta.to.global.u64 	%rd1, %rd5;
	cvta.to.global.u64 	%rd2, %rd4;
	mov.u32 	%r45, %ctaid.x;
	mov.u32 	%r46, %ntid.x;
	mov.u32 	%r47, %tid.x;
	mad.lo.s32 	%r1, %r45, %r46, %r47;
	mov.u32 	%r48, %ctaid.y;
	mov.u32 	%r49, %ntid.y;
	mul.lo.s32 	%r2, %r48, %r49;
	mov.u32 	%r3, %tid.y;
	add.s32 	%r50, %r2, %r3;
	max.s32 	%r51, %r1, %r50;
	setp.ge.s32 	%p1, %r51, %r44;
	@%p1 bra 	$L__BB0_13;
	mul.lo.s32 	%r5, %r44, %r1;
	and.b32  	%r6, %r44, 7;
	setp.lt.u32 	%p2, %r44, 8;
	mov.f64 	%fd51, 0d0000000000000000;
	mov.b32 	%r125, 0;
	@%p2 bra 	$L__BB0_4;
	and.b32  	%r125, %r44, 2147483640;
	neg.s32 	%r123, %r125;
	add.s32 	%r53, %r3, %r44;
	add.s32 	%r122, %r53, %r2;
	shl.b32 	%r10, %r44, 3;
	shl.b32 	%r54, %r44, 1;
	add.s32 	%r121, %r50, %r54;
	mad.lo.s32 	%r120, %r44, 3, %r50;
	shl.b32 	%r55, %r44, 2;
	add.s32 	%r119, %r50, %r55;
	mad.lo.s32 	%r118, %r44, 5, %r50;
	mad.lo.s32 	%r117, %r44, 6, %r50;
	mad.lo.s32 	%r116, %r44, 7, %r50;
	mov.f64 	%fd51, 0d0000000000000000;
	mov.u32 	%r114, %r5;
	mov.u32 	%r115, %r50;
$L__BB0_3:
	.pragma "nounroll";
	mul.wide.s32 	%rd6, %r114, 4;
	add.s64 	%rd7, %rd2, %rd6;
	ld.global.u32 	%r56, [%rd7];
	mul.wide.u32 	%rd8, %r115, 4;
	add.s64 	%rd9, %rd1, %rd8;
	ld.global.u32 	%r57, [%rd9];
	mul.lo.s32 	%r58, %r57, %r56;
	cvt.rn.f64.s32 	%fd16, %r58;
	add.f64 	%fd17, %fd51, %fd16;
	ld.global.u32 	%r59, [%rd7+4];
	mul.wide.u32 	%rd10, %r122, 4;
	add.s64 	%rd11, %rd1, %rd10;
	ld.global.u32 	%r60, [%rd11];
	mul.lo.s32 	%r61, %r60, %r59;
	cvt.rn.f64.s32 	%fd18, %r61;
	add.f64 	%fd19, %fd17, %fd18;
	ld.global.u32 	%r62, [%rd7+8];
	mul.wide.u32 	%rd12, %r121, 4;
	add.s64 	%rd13, %rd1, %rd12;
	ld.global.u32 	%r63, [%rd13];
	mul.lo.s32 	%r64, %r63, %r62;
	cvt.rn.f64.s32 	%fd20, %r64;
	add.f64 	%fd21, %fd19, %fd20;
	ld.global.u32 	%r65, [%rd7+12];
	mul.wide.u32 	%rd14, %r120, 4;
	add.s64 	%rd15, %rd1, %rd14;
	ld.global.u32 	%r66, [%rd15];
	mul.lo.s32 	%r67, %r66, %r65;
	cvt.rn.f64.s32 	%fd22, %r67;
	add.f64 	%fd23, %fd21, %fd22;
	ld.global.u32 	%r68, [%rd7+16];
	mul.wide.u32 	%rd16, %r119, 4;
	add.s64 	%rd17, %rd1, %rd16;
	ld.global.u32 	%r69, [%rd17];
	mul.lo.s32 	%r70, %r69, %r68;
	cvt.rn.f64.s32 	%fd24, %r70;
	add.f64 	%fd25, %fd23, %fd24;
	ld.global.u32 	%r71, [%rd7+20];
	mul.wide.u32 	%rd18, %r118, 4;
	add.s64 	%rd19, %rd1, %rd18;
	ld.global.u32 	%r72, [%rd19];
	mul.lo.s32 	%r73, %r72, %r71;
	cvt.rn.f64.s32 	%fd26, %r73;
	add.f64 	%fd27, %fd25, %fd26;
	ld.global.u32 	%r74, [%rd7+24];
	mul.wide.u32 	%rd20, %r117, 4;
	add.s64 	%rd21, %rd1, %rd20;
	ld.global.u32 	%r75, [%rd21];
	mul.lo.s32 	%r76, %r75, %r74;
	cvt.rn.f64.s32 	%fd28, %r76;
	add.f64 	%fd29, %fd27, %fd28;
	ld.global.u32 	%r77, [%rd7+28];
	mul.wide.u32 	%rd22, %r116, 4;
	add.s64 	%rd23, %rd1, %rd22;
	ld.global.u32 	%r78, [%rd23];
	mul.lo.s32 	%r79, %r78, %r77;
	cvt.rn.f64.s32 	%fd30, %r79;
	add.f64 	%fd51, %fd29, %fd30;
	add.s32 	%r123, %r123, 8;
	add.s32 	%r122, %r122, %r10;
	add.s32 	%r121, %r121, %r10;
	add.s32 	%r120, %r120, %r10;
	add.s32 	%r119, %r119, %r10;
	add.s32 	%r118, %r118, %r10;
	add.s32 	%r117, %r117, %r10;
	add.s32 	%r116, %r116, %r10;
	add.s32 	%r115, %r115, %r10;
	add.s32 	%r114, %r114, 8;
	setp.ne.s32 	%p3, %r123, 0;
	@%p3 bra 	$L__BB0_3;
$L__BB0_4:
	setp.eq.s32 	%p4, %r6, 0;
	@%p4 bra 	$L__BB0_12;
	and.b32  	%r38, %r44, 3;
	setp.lt.u32 	%p5, %r6, 4;
	@%p5 bra 	$L__BB0_7;
	add.s32 	%r80, %r125, %r5;
	mul.wide.s32 	%rd24, %r80, 4;
	add.s64 	%rd25, %rd2, %rd24;
	ld.global.u32 	%r81, [%rd25];
	mad.lo.s32 	%r82, %r125, %r44, %r50;
	mul.wide.u32 	%rd26, %r82, 4;
	add.s64 	%rd27, %rd1, %rd26;
	ld.global.u32 	%r83, [%rd27];
	mul.lo.s32 	%r84, %r83, %r81;
	cvt.rn.f64.s32 	%fd32, %r84;
	add.f64 	%fd33, %fd51, %fd32;
	ld.global.u32 	%r85, [%rd25+4];
	add.s32 	%r86, %r82, %r44;
	mul.wide.u32 	%rd28, %r86, 4;
	add.s64 	%rd29, %rd1, %rd28;
	ld.global.u32 	%r87, [%rd29];
	mul.lo.s32 	%r88, %r87, %r85;
	cvt.rn.f64.s32 	%fd34, %r88;
	add.f64 	%fd35, %fd33, %fd34;
	ld.global.u32 	%r89, [%rd25+8];
	add.s32 	%r90, %r86, %r44;
	mul.wide.u32 	%rd30, %r90, 4;
	add.s64 	%rd31, %rd1, %rd30;
	ld.global.u32 	%r91, [%rd31];
	mul.lo.s32 	%r92, %r91, %r89;
	cvt.rn.f64.s32 	%fd36, %r92;
	add.f64 	%fd37, %fd35, %fd36;
	ld.global.u32 	%r93, [%rd25+12];
	add.s32 	%r94, %r90, %r44;
	mul.wide.u32 	%rd32, %r94, 4;
	add.s64 	%rd33, %rd1, %rd32;
	ld.global.u32 	%r95, [%rd33];
	mul.lo.s32 	%r96, %r95, %r93;
	cvt.rn.f64.s32 	%fd38, %r96;
	add.f64 	%fd51, %fd37, %fd38;
	add.s32 	%r125, %r125, 4;
$L__BB0_7:
	setp.eq.s32 	%p6, %r38, 0;
	@%p6 bra 	$L__BB0_12;
	setp.eq.s32 	%p7, %r38, 1;
	@%p7 bra 	$L__BB0_10;
	add.s32 	%r97, %r125, %r5;
	mul.wide.s32 	%rd34, %r97, 4;
	add.s64 	%rd35, %rd2, %rd34;
	ld.global.u32 	%r98, [%rd35];
	mad.lo.s32 	%r99, %r125, %r44, %r50;
	mul.wide.u32 	%rd36, %r99, 4;
	add.s64 	%rd37, %rd1, %rd36;
	ld.global.u32 	%r100, [%rd37];
	mul.lo.s32 	%r101, %r100, %r98;
	cvt.rn.f64.s32 	%fd40, %r101;
	add.f64 	%fd41, %fd51, %fd40;
	ld.global.u32 	%r102, [%rd35+4];
	add.s32 	%r103, %r99, %r44;
	mul.wide.u32 	%rd38, %r103, 4;
	add.s64 	%rd39, %rd1, %rd38;
	ld.global.u32 	%r104, [%rd39];
	mul.lo.s32 	%r105, %r104, %r102;
	cvt.rn.f64.s32 	%fd42, %r105;
	add.f64 	%fd51, %fd41, %fd42;
	add.s32 	%r125, %r125, 2;
$L__BB0_10:
	and.b32  	%r106, %r44, 1;
	setp.eq.b32 	%p8, %r106, 1;
	not.pred 	%p9, %p8;
	@%p9 bra 	$L__BB0_12;
	add.s32 	%r107, %r125, %r5;
	mul.wide.s32 	%rd40, %r107, 4;
	add.s64 	%rd41, %rd2, %rd40;
	ld.global.u32 	%r108, [%rd41];
	mad.lo.s32 	%r109, %r125, %r44, %r50;
	mul.wide.u32 	%rd42, %r109, 4;
	add.s64 	%rd43, %rd1, %rd42;
	ld.global.u32 	%r110, [%rd43];
	mul.lo.s32 	%r111, %r110, %r108;
	cvt.rn.f64.s32 	%fd43, %r111;
	add.f64 	%fd51, %fd51, %fd43;
$L__BB0_12:
	cvt.rzi.s32.f64 	%r112, %fd51;
	add.s32 	%r113, %r5, %r50;
	cvta.to.global.u64 	%rd44, %rd3;
	mul.wide.s32 	%rd45, %r113, 4;
	add.s64 	%rd46, %rd44, %rd45;
	st.global.u32 	[%rd46], %r112;
$L__BB0_13:
	ret;

}


// ===== COMPILED SASS (sm_100) =====

	.target	sm_100

	.elftype	@"ET_EXEC"


//--------------------- .note.nv.tkinfo           --------------------------
	.section	.note.nv.tkinfo,"",@"SHT_NOTE"
	.sectionflags	@"SHF_NOTE_NV_TKINFO"
	.tkinfo
        /*0018*/ 	.word	0x00000002
        /*0030*/ 	.string	""
        /*0030*/ 	.string	"ptxas"
        /*0030*/ 	.string	"Cuda compilation tools, release 13.0, V13.0.88"
        /*0030*/ 	.string	"Build cuda_13.0.r13.0/compiler.36424714_0"
        /*0030*/ 	.string	"-arch sm_100 -m 64 "



//--------------------- .note.nv.cuinfo           --------------------------
	.section	.note.nv.cuinfo,"",@"SHT_NOTE"
	.sectionflags	@"SHF_NOTE_NV_CUINFO"
        /*0018*/ 	.short	0x0002
        /*001a*/ 	.short	0x0064
        /*001c*/ 	.short	0x0082
	.zero		2


//--------------------- .nv.info                  --------------------------
	.section	.nv.info,"",@"SHT_CUDA_INFO"
	.align	4


	//----- nvinfo : EIATTR_REGCOUNT
	.align		4
        /*0000*/ 	.byte	0x04, 0x2f
        /*0002*/ 	.short	(.L_1 - .L_0)
	.align		4
.L_0:
        /*0004*/ 	.word	index@(_Z15MatrixMulKernelPiS_S_i)
        /*0008*/ 	.word	0x00000020


	//----- nvinfo : EIATTR_FRAME_SIZE
	.align		4
.L_1:
        /*000c*/ 	.byte	0x04, 0x11
        /*000e*/ 	.short	(.L_3 - .L_2)
	.align		4
.L_2:
        /*0010*/ 	.word	index@(_Z15MatrixMulKernelPiS_S_i)
        /*0014*/ 	.word	0x00000000


	//----- nvinfo : EIATTR_MIN_STACK_SIZE
	.align		4
.L_3:
        /*0018*/ 	.byte	0x04, 0x12
        /*001a*/ 	.short	(.L_5 - .L_4)
	.align		4
.L_4:
        /*001c*/ 	.word	index@(_Z15MatrixMulKernelPiS_S_i)
        /*0020*/ 	.word	0x00000000
.L_5:


//--------------------- .nv.compat                --------------------------
	.section	.nv.compat,"",@"SHT_CUDA_COMPAT_INFO"
	.align	4
        /*0000*/ 	.byte	0x02, 0x09, 0x00, 0x00, 0x02, 0x02, 0x01, 0x00, 0x02, 0x05, 0x05, 0x00, 0x03, 0x07, 0x01, 0x01
        /*0010*/ 	.byte	0x02, 0x03, 0x00, 0x00, 0x02, 0x06, 0x01, 0x00, 0x04, 0x0b, 0x08, 0x00, 0x01, 0x00, 0x00, 0x00
        /*0020*/ 	.byte	0x00, 0x00, 0x00, 0x00


//--------------------- .nv.info._Z15MatrixMulKernelPiS_S_i --------------------------
	.section	.nv.info._Z15MatrixMulKernelPiS_S_i,"",@"SHT_CUDA_INFO"
	.sectionflags	@""
	.align	4


	//----- nvinfo : EIATTR_CUDA_API_VERSION
	.align		4
        /*0000*/ 	.byte	0x04, 0x37
        /*0002*/ 	.short	(.L_7 - .L_6)
.L_6:
        /*0004*/ 	.word	0x00000082


	//----- nvinfo : EIATTR_KPARAM_INFO
	.align		4
.L_7:
        /*0008*/ 	.byte	0x04, 0x17
        /*000a*/ 	.short	(.L_9 - .L_8)
.L_8:
        /*000c*/ 	.word	0x00000000
        /*0010*/ 	.short	0x0003
        /*0012*/ 	.short	0x0018
        /*0014*/ 	.byte	0x00, 0xf0, 0x11, 0x00


	//----- nvinfo : EIATTR_KPARAM_INFO
	.align		4
.L_9:
        /*0018*/ 	.byte	0x04, 0x17
        /*001a*/ 	.short	(.L_11 - .L_10)
.L_10:
        /*001c*/ 	.word	0x00000000
        /*0020*/ 	.short	0x0002
        /*0022*/ 	.short	0x0010
        /*0024*/ 	.byte	0x00, 0xf5, 0x21, 0x00


	//----- nvinfo : EIATTR_KPARAM_INFO
	.align		4
.L_11:
        /*0028*/ 	.byte	0x04, 0x17
        /*002a*/ 	.short	(.L_13 - .L_12)
.L_12:
        /*002c*/ 	.word	0x00000000
        /*0030*/ 	.short	0x0001
        /*0032*/ 	.short	0x0008
        /*0034*/ 	.byte	0x00, 0xf5, 0x21, 0x00


	//----- nvinfo : EIATTR_KPARAM_INFO
	.align		4
.L_13:
        /*0038*/ 	.byte	0x04, 0x17
        /*003a*/ 	.short	(.L_15 - .L_14)
.L_14:
        /*003c*/ 	.word	0x00000000
        /*0040*/ 	.short	0x0000
        /*0042*/ 	.short	0x0000
        /*0044*/ 	.byte	0x00, 0xf5, 0x21, 0x00


	//----- nvinfo : EIATTR_SPARSE_MMA_MASK
	.align		4
.L_15:
        /*0048*/ 	.byte	0x03, 0x50
        /*004a*/ 	.short	0x0000


	//----- nvinfo : EIATTR_MAXREG_COUNT
	.align		4
        /*004c*/ 	.byte	0x03, 0x1b
        /*004e*/ 	.short	0x00ff


	//----- nvinfo : EIATTR_MERCURY_ISA_VERSION
	.align		4
        /*0050*/ 	.byte	0x03, 0x5f
        /*0052*/ 	.short	0x0101


	//----- nvinfo : EIATTR_VRC_CTA_INIT_COUNT
	.align		4
        /*0054*/ 	.byte	0x02, 0x4a
	.zero		1
	.zero		1


	//----- nvinfo : EIATTR_EXIT_INSTR_OFFSETS
	.align		4
        /*0058*/ 	.byte	0x04, 0x1c
        /*005a*/ 	.short	(.L_17 - .L_16)


	//   ....[0]....
.L_16:
        /*005c*/ 	.word	0x000000d0


	//   ....[1]....
        /*0060*/ 	.word	0x00000ae0


	//----- nvinfo : EIATTR_CBANK_PARAM_SIZE
	.align		4
.L_17:
        /*0064*/ 	.byte	0x03, 0x19
        /*0066*/ 	.short	0x001c


	//----- nvinfo : EIATTR_PARAM_CBANK
	.align		4
        /*0068*/ 	.byte	0x04, 0x0a
        /*006a*/ 	.short	(.L_19 - .L_18)
	.align		4
.L_18:
        /*006c*/ 	.word	index@(.nv.constant0._Z15MatrixMulKernelPiS_S_i)
        /*0070*/ 	.short	0x0380
        /*0072*/ 	.short	0x001c


	//----- nvinfo : EIATTR_SW_WAR
	.align		4
.L_19:
        /*0074*/ 	.byte	0x04, 0x36
        /*0076*/ 	.short	(.L_21 - .L_20)
.L_20:
        /*0078*/ 	.word	0x00000008
.L_21:


//--------------------- .nv.callgraph             --------------------------
	.section	.nv.callgraph,"",@"SHT_CUDA_CALLGRAPH"
	.align	4
	.sectionentsize	8
	.align		4
        /*0000*/ 	.word	0x00000000
	.align		4
        /*0004*/ 	.word	0xffffffff
	.align		4
        /*0008*/ 	.word	0x00000000
	.align		4
        /*000c*/ 	.word	0xfffffffe
	.align		4
        /*0010*/ 	.word	0x00000000
	.align		4
        /*0014*/ 	.word	0xfffffffd
	.align		4
        /*0018*/ 	.word	0x00000000
	.align		4
        /*001c*/ 	.word	0xfffffffc


//--------------------- .text._Z15MatrixMulKernelPiS_S_i --------------------------
	.section	.text._Z15MatrixMulKernelPiS_S_i,"ax",@progbits
	.align	128
        .global         _Z15MatrixMulKernelPiS_S_i
        .type           _Z15MatrixMulKernelPiS_S_i,@function
        .size           _Z15MatrixMulKernelPiS_S_i,(.L_x_5 - _Z15MatrixMulKernelPiS_S_i)
        .other          _Z15MatrixMulKernelPiS_S_i,@"STO_CUDA_ENTRY STV_DEFAULT"
_Z15MatrixMulKernelPiS_S_i:
.text._Z15MatrixMulKernelPiS_S_i:
[----:B------:R-:W-:Y:S01]  /*0000*/  LDC R1, c[0x0][0x37c] ;  /* 0x0000df00ff017b82 */ /* 0x000fe20000000800 */
[----:B------:R-:W0:Y:S07]  /*0010*/  S2R R3, SR_TID.X ;  /* 0x0000000000037919 */ /* 0x000e2e0000002100 */
[----:B------:R-:W1:Y:S01]  /*0020*/  S2UR UR4, SR_CTAID.Y ;  /* 0x00000000000479c3 */ /* 0x000e620000002600 */
[----:B------:R-:W2:Y:S07]  /*0030*/  S2R R29, SR_TID.Y ;  /* 0x00000000001d7919 */ /* 0x000eae0000002200 */
[----:B------:R-:W0:Y:S08]  /*0040*/  S2UR UR6, SR_CTAID.X ;  /* 0x00000000000679c3 */ /* 0x000e300000002500 */
[----:B------:R-:W0:Y:S01]  /*0050*/  LDC R4, c[0x0][0x360] ;  /* 0x0000d800ff047b82 */ /* 0x000e220000000800 */
[----:B------:R-:W1:Y:S07]  /*0060*/  LDCU UR5, c[0x0][0x364] ;  /* 0x00006c80ff0577ac */ /* 0x000e6e0008000800 */
[----:B------:R-:W3:Y:S01]  /*0070*/  LDC R0, c[0x0][0x398] ;  /* 0x0000e600ff007b82 */ /* 0x000ee20000000800 */
[----:B-1----:R-:W-:Y:S01]  /*0080*/  UIMAD UR4, UR4, UR5, URZ ;  /* 0x00000005040472a4 */ /* 0x002fe2000f8e02ff */
[----:B0-----:R-:W-:-:S05]  /*0090*/  IMAD R4, R4, UR6, R3 ;  /* 0x0000000604047c24 */ /* 0x001fca000f8e0203 */
[----:B--2---:R-:W-:-:S04]  /*00a0*/  IADD3 R3, PT, PT, R29, UR4, RZ ;  /* 0x000000041d037c10 */ /* 0x004fc8000fffe0ff */
[----:B------:R-:W-:-:S04]  /*00b0*/  VIMNMX R5, PT, PT, R4, R3, !PT ;  /* 0x0000000304057248 */ /* 0x000fc80007fe0100 */
[----:B---3--:R-:W-:-:S13]  /*00c0*/  ISETP.GE.AND P0, PT, R5, R0, PT ;  /* 0x000000000500720c */ /* 0x008fda0003f06270 */
[----:B------:R-:W-:Y:S05]  /*00d0*/  @P0 EXIT ;  /* 0x000000000000094d */ /* 0x000fea0003800000 */
[C---:B------:R-:W-:Y:S01]  /*00e0*/  ISETP.GE.U32.AND P1, PT, R0.reuse, 0x8, PT ;  /* 0x000000080000780c */ /* 0x040fe20003f26070 */
[----:B------:R-:W0:Y:S01]  /*00f0*/  LDCU.64 UR6, c[0x0][0x358] ;  /* 0x00006b00ff0677ac */ /* 0x000e220008000a00 */
[----:B------:R-:W-:Y:S01]  /*0100*/  LOP3.LUT R2, R0, 0x7, RZ, 0xc0, !PT ;  /* 0x0000000700027812 */ /* 0x000fe200078ec0ff */
[----:B------:R-:W-:Y:S02]  /*0110*/  HFMA2 R5, -RZ, RZ, 0, 0 ;  /* 0x00000000ff057431 */ /* 0x000fe400000001ff */
[----:B------:R-:W-:Y:S01]  /*0120*/  IMAD R4, R4, R0, RZ ;  /* 0x0000000004047224 */ /* 0x000fe200078e02ff */
[----:B------:R-:W-:Y:S02]  /*0130*/  CS2R R20, SRZ ;  /* 0x0000000000147805 */ /* 0x000fe4000001ff00 */
[----:B------:R-:W-:-:S05]  /*0140*/  ISETP.NE.AND P0, PT, R2, RZ, PT ;  /* 0x000000ff0200720c */ /* 0x000fca0003f05270 */
[----:B------:R-:W-:Y:S08]  /*0150*/  @!P1 BRA `(.L_x_0) ;  /* 0x00000004002c9947 */ /* 0x000ff00003800000 */
[C---:B------:R-:W-:Y:S01]  /*0160*/  LOP3.LUT R5, R0.reuse, 0x7ffffff8, RZ, 0xc0, !PT ;  /* 0x7ffffff800057812 */ /* 0x040fe200078ec0ff */
[C---:B------:R-:W-:Y:S01]  /*0170*/  IMAD R9, R0.reuse, 0x3, R3 ;  /* 0x0000000300097824 */ /* 0x040fe200078e0203 */
[C---:B------:R-:W-:Y:S01]  /*0180*/  IADD3 R29, PT, PT, R0.reuse, UR4, R29 ;  /* 0x00000004001d7c10 */ /* 0x040fe2000fffe01d */
[C-C-:B------:R-:W-:Y:S01]  /*0190*/  IMAD R13, R0.reuse, 0x5, R3.reuse ;  /* 0x00000005000d7824 */ /* 0x140fe200078e0203 */
[CC--:B------:R-:W-:Y:S01]  /*01a0*/  LEA R7, R0.reuse, R3.reuse, 0x1 ;  /* 0x0000000300077211 */ /* 0x0c0fe200078e08ff */
[C-C-:B------:R-:W-:Y:S01]  /*01b0*/  IMAD R15, R0.reuse, 0x6, R3.reuse ;  /* 0x00000006000f7824 */ /* 0x140fe200078e0203 */
[C---:B------:R-:W-:Y:S01]  /*01c0*/  LEA R11, R0.reuse, R3, 0x2 ;  /* 0x00000003000b7211 */ /* 0x040fe200078e10ff */
[----:B------:R-:W-:Y:S01]  /*01d0*/  IMAD R25, R0, 0x7, R3 ;  /* 0x0000000700197824 */ /* 0x000fe200078e0203 */
[----:B------:R-:W-:Y:S02]  /*01e0*/  MOV R6, R4 ;  /* 0x0000000400067202 */ /* 0x000fe40000000f00 */
[----:B------:R-:W-:-:S02]  /*01f0*/  CS2R R20, SRZ ;  /* 0x0000000000147805 */ /* 0x000fc4000001ff00 */
[----:B------:R-:W-:Y:S02]  /*0200*/  MOV R27, R3 ;  /* 0x00000003001b7202 */ /* 0x000fe40000000f00 */
[----:B------:R-:W-:-:S07]  /*0210*/  IADD3 R8, PT, PT, -R5, RZ, RZ ;  /* 0x000000ff05087210 */ /* 0x000fce0007ffe1ff */
.L_x_1:
[----:B------:R-:W1:Y:S08]  /*0220*/  LDC.64 R16, c[0x0][0x388] ;  /* 0x0000e200ff107b82 */ /* 0x000e700000000a00 */
[----:B------:R-:W2:Y:S01]  /*0230*/  LDC.64 R18, c[0x0][0x380] ;  /* 0x0000e000ff127b82 */ /* 0x000ea20000000a00 */
[----:B-1----:R-:W-:-:S05]  /*0240*/  IMAD.WIDE.U32 R22, R27, 0x4, R16 ;  /* 0x000000041b167825 */ /* 0x002fca00078e0010 */
[----:B0-----:R0:W3:Y:S01]  /*0250*/  LDG.E R12, desc[UR6][R22.64] ;  /* 0x00000006160c7981 */ /* 0x0010e2000c1e1900 */
[----:B--2---:R-:W-:-:S05]  /*0260*/  IMAD.WIDE R18, R6, 0x4, R18 ;  /* 0x0000000406127825 */ /* 0x004fca00078e0212 */
[----:B------:R-:W3:Y:S01]  /*0270*/  LDG.E R10, desc[UR6][R18.64] ;  /* 0x00000006120a7981 */ /* 0x000ee2000c1e1900 */
[----:B0-----:R-:W-:-:S03]  /*0280*/  IMAD.WIDE.U32 R22, R29, 0x4, R16 ;  /* 0x000000041d167825 */ /* 0x001fc600078e0010 */
[----:B------:R-:W2:Y:S04]  /*0290*/  LDG.E R14, desc[UR6][R18.64+0x4] ;  /* 0x00000406120e7981 */ /* 0x000ea8000c1e1900 */
[----:B------:R0:W2:Y:S02]  /*02a0*/  LDG.E R24, desc[UR6][R22.64] ;  /* 0x0000000616187981 */ /* 0x0000a4000c1e1900 */
[----:B0-----:R-:W-:-:S04]  /*02b0*/  IMAD.WIDE.U32 R22, R7, 0x4, R16 ;  /* 0x0000000407167825 */ /* 0x001fc800078e0010 */
[----:B---3--:R-:W-:Y:S02]  /*02c0*/  IMAD R28, R10, R12, RZ ;  /* 0x0000000c0a1c7224 */ /* 0x008fe400078e02ff */
[----:B------:R0:W3:Y:S04]  /*02d0*/  LDG.E R10, desc[UR6][R22.64] ;  /* 0x00000006160a7981 */ /* 0x0000e8000c1e1900 */
[----:B------:R-:W3:Y:S01]  /*02e0*/  LDG.E R12, desc[UR6][R18.64+0x8] ;  /* 0x00000806120c7981 */ /* 0x000ee2000c1e1900 */
[----:B0-----:R-:W0:Y:S01]  /*02f0*/  I2F.F64 R22, R28 ;  /* 0x0000001c00167312 */ /* 0x001e220000201c00 */
[----:B--2---:R-:W-:Y:S02]  /*0300*/  IMAD R14, R14, R24, RZ ;  /* 0x000000180e0e7224 */ /* 0x004fe400078e02ff */
[----:B------:R-:W2:Y:S01]  /*0310*/  LDG.E R24, desc[UR6][R18.64+0x10] ;  /* 0x0000100612187981 */ /* 0x000ea2000c1e1900 */
[----:B0-----:R-:W-:-:S04]  /*0320*/  DADD R22, R22, R20 ;  /* 0x0000000016167229 */ /* 0x001fc80000000014 */
[----:B------:R0:W1:Y:S02]  /*0330*/  I2F.F64 R20, R14 ;  /* 0x0000000e00147312 */ /* 0x0000640000201c00 */
[----:B0-----:R-:W4:Y:S02]  /*0340*/  LDG.E R14, desc[UR6][R18.64+0xc] ;  /* 0x00000c06120e7981 */ /* 0x001f24000c1e1900 */
[----:B-1----:R-:W-:Y:S01]  /*0350*/  DADD R20, R22, R20 ;  /* 0x0000000016147229 */ /* 0x002fe20000000014 */
[----:B------:R-:W-:-:S05]  /*0360*/  IMAD.WIDE.U32 R22, R9, 0x4, R16 ;  /* 0x0000000409167825 */ /* 0x000fca00078e0010 */
[----:B------:R0:W4:Y:S02]  /*0370*/  LDG.E R26, desc[UR6][R22.64] ;  /* 0x00000006161a7981 */ /* 0x000124000c1e1900 */
[----:B0-----:R-:W-:-:S04]  /*0380*/  IMAD.WIDE.U32 R22, R11, 0x4, R16 ;  /* 0x000000040b167825 */ /* 0x001fc800078e0010 */
[----:B---3--:R-:W-:Y:S02]  /*0390*/  IMAD R12, R12, R10, RZ ;  /* 0x0000000a0c0c7224 */ /* 0x008fe400078e02ff */
[----:B------:R0:W2:Y:S02]  /*03a0*/  LDG.E R10, desc[UR6][R22.64] ;  /* 0x00000006160a7981 */ /* 0x0000a4000c1e1900 */
[----:B0-----:R-:W0:Y:S02]  /*03b0*/  I2F.F64 R22, R12 ;  /* 0x0000000c00167312 */ /* 0x001e240000201c00 */
[----:B0-----:R-:W-:Y:S01]  /*03c0*/  DADD R22, R20, R22 ;  /* 0x0000000014167229 */ /* 0x001fe20000000016 */
[----:B----4-:R-:W-:Y:S02]  /*03d0*/  IMAD R28, R14, R26, RZ ;  /* 0x0000001a0e1c7224 */ /* 0x010fe400078e02ff */
[----:B------:R-:W3:Y:S03]  /*03e0*/  LDG.E R14, desc[UR6][R18.64+0x14] ;  /* 0x00001406120e7981 */ /* 0x000ee6000c1e1900 */
[----:B------:R0:W1:Y:S02]  /*03f0*/  I2F.F64 R20, R28 ;  /* 0x0000001c00147312 */ /* 0x0000640000201c00 */
[----:B0-----:R-:W4:Y:S01]  /*0400*/  LDG.E R28, desc[UR6][R18.64+0x1c] ;  /* 0x00001c06121c7981 */ /* 0x001f22000c1e1900 */
[----:B-1----:R-:W-:Y:S01]  /*0410*/  DADD R20, R22, R20 ;  /* 0x0000000016147229 */ /* 0x002fe20000000014 */
[----:B------:R-:W-:-:S05]  /*0420*/  IMAD.WIDE.U32 R22, R13, 0x4, R16 ;  /* 0x000000040d167825 */ /* 0x000fca00078e0010 */
[----:B------:R0:W3:Y:S02]  /*0430*/  LDG.E R12, desc[UR6][R22.64] ;  /* 0x00000006160c7981 */ /* 0x0000e4000c1e1900 */
[----:B0-----:R-:W-:-:S06]  /*0440*/  IMAD.WIDE.U32 R22, R15, 0x4, R16 ;  /* 0x000000040f167825 */ /* 0x001fcc00078e0010 */
[----:B------:R-:W5:Y:S01]  /*0450*/  LDG.E R23, desc[UR6][R22.64] ;  /* 0x0000000616177981 */ /* 0x000f62000c1e1900 */
[----:B------:R-:W-:-:S05]  /*0460*/  IMAD.WIDE.U32 R16, R25, 0x4, R16 ;  /* 0x0000000419107825 */ /* 0x000fca00078e0010 */
[----:B------:R0:W4:Y:S01]  /*0470*/  LDG.E R26, desc[UR6][R16.64] ;  /* 0x00000006101a7981 */ /* 0x000122000c1e1900 */
[----:B--2---:R-:W-:-:S03]  /*0480*/  IMAD R10, R24, R10, RZ ;  /* 0x0000000a180a7224 */ /* 0x004fc600078e02ff */
[----:B------:R-:W5:Y:S01]  /*0490*/  LDG.E R24, desc[UR6][R18.64+0x18] ;  /* 0x0000180612187981 */ /* 0x000f62000c1e1900 */
[----:B0-----:R-:W0:Y:S02]  /*04a0*/  I2F.F64 R16, R10 ;  /* 0x0000000a00107312 */ /* 0x001e240000201c00 */
[----:B0-----:R-:W-:Y:S01]  /*04b0*/  DADD R16, R20, R16 ;  /* 0x0000000014107229 */ /* 0x001fe20000000010 */
[----:B------:R-:W-:-:S04]  /*04c0*/  IADD3 R8, PT, PT, R8, 0x8, RZ ;  /* 0x0000000808087810 */ /* 0x000fc80007ffe0ff */
[----:B------:R-:W-:Y:S02]  /*04d0*/  ISETP.NE.AND P1, PT, R8, RZ, PT ;  /* 0x000000ff0800720c */ /* 0x000fe40003f25270 */
[C---:B------:R-:W-:Y:S02]  /*04e0*/  LEA R29, R0.reuse, R29, 0x3 ;  /* 0x0000001d001d7211 */ /* 0x040fe400078e18ff */
[C---:B------:R-:W-:Y:S02]  /*04f0*/  LEA R7, R0.reuse, R7, 0x3 ;  /* 0x0000000700077211 */ /* 0x040fe400078e18ff */
[C---:B------:R-:W-:Y:S02]  /*0500*/  LEA R9, R0.reuse, R9, 0x3 ;  /* 0x0000000900097211 */ /* 0x040fe400078e18ff */
[----:B------:R-:W-:Y:S01]  /*0510*/  LEA R11, R0, R11, 0x3 ;  /* 0x0000000b000b7211 */ /* 0x000fe200078e18ff */
[----:B---3--:R-:W-:-:S04]  /*0520*/  IMAD R12, R14, R12, RZ ;  /* 0x0000000c0e0c7224 */ /* 0x008fc800078e02ff */
[----:B------:R-:W0:Y:S02]  /*0530*/  I2F.F64 R20, R12 ;  /* 0x0000000c00147312 */ /* 0x000e240000201c00 */
[----:B0-----:R-:W-:Y:S01]  /*0540*/  DADD R16, R16, R20 ;  /* 0x0000000010107229 */ /* 0x001fe20000000014 */
[----:B----4-:R-:W-:-:S05]  /*0550*/  IMAD R26, R28, R26, RZ ;  /* 0x0000001a1c1a7224 */ /* 0x010fca00078e02ff */
[----:B------:R-:W-:Y:S01]  /*0560*/  I2F.F64 R20, R26 ;  /* 0x0000001a00147312 */ /* 0x000fe20000201c00 */
[C---:B------:R-:W-:Y:S02]  /*0570*/  LEA R13, R0.reuse, R13, 0x3 ;  /* 0x0000000d000d7211 */ /* 0x040fe400078e18ff */
[C---:B------:R-:W-:Y:S02]  /*0580*/  LEA R15, R0.reuse, R15, 0x3 ;  /* 0x0000000f000f7211 */ /* 0x040fe400078e18ff */
[C---:B------:R-:W-:Y:S02]  /*0590*/  LEA R25, R0.reuse, R25, 0x3 ;  /* 0x0000001900197211 */ /* 0x040fe400078e18ff */
[----:B------:R-:W-:Y:S02]  /*05a0*/  LEA R27, R0, R27, 0x3 ;  /* 0x0000001b001b7211 */ /* 0x000fe400078e18ff */
[----:B------:R-:W-:Y:S01]  /*05b0*/  IADD3 R6, PT, PT, R6, 0x8, RZ ;  /* 0x0000000806067810 */ /* 0x000fe20007ffe0ff */
[----:B-----5:R-:W-:-:S04]  /*05c0*/  IMAD R24, R24, R23, RZ ;  /* 0x0000001718187224 */ /* 0x020fc800078e02ff */
[----:B------:R-:W0:Y:S02]  /*05d0*/  I2F.F64 R22, R24 ;  /* 0x0000001800167312 */ /* 0x000e240000201c00 */
[----:B0-----:R-:W-:-:S08]  /*05e0*/  DADD R16, R16, R22 ;  /* 0x0000000010107229 */ /* 0x001fd00000000016 */
[----:B------:R-:W-:Y:S01]  /*05f0*/  DADD R20, R16, R20 ;  /* 0x0000000010147229 */ /* 0x000fe20000000014 */
[----:B------:R-:W-:Y:S10]  /*0600*/  @P1 BRA `(.L_x_1) ;  /* 0xfffffffc00041947 */ /* 0x000ff4000383ffff */
.L_x_0:
[----:B------:R-:W-:Y:S05]  /*0610*/  @!P0 BRA `(.L_x_2) ;  /* 0x00000004001c8947 */ /* 0x000fea0003800000 */
[----:B------:R-:W-:Y:S02]  /*0620*/  ISETP.GE.U32.AND P0, PT, R2, 0x4, PT ;  /* 0x000000040200780c */ /* 0x000fe40003f06070 */
[----:B------:R-:W-:-:S04]  /*0630*/  LOP3.LUT R16, R0, 0x3, RZ, 0xc0, !PT ;  /* 0x0000000300107812 */ /* 0x000fc800078ec0ff */
[----:B------:R-:W-:-:S07]  /*0640*/  ISETP.NE.AND P1, PT, R16, RZ, PT ;  /* 0x000000ff1000720c */ /* 0x000fce0003f25270 */
[----:B------:R-:W-:Y:S06]  /*0650*/  @!P0 BRA `(.L_x_3) ;  /* 0x0000000000848947 */ /* 0x000fec0003800000 */
[----:B------:R-:W1:Y:S01]  /*0660*/  LDC.64 R6, c[0x0][0x388] ;  /* 0x0000e200ff067b82 */ /* 0x000e620000000a00 */
[----:B------:R-:W-:Y:S01]  /*0670*/  IADD3 R13, PT, PT, R4, R5, RZ ;  /* 0x00000005040d7210 */ /* 0x000fe20007ffe0ff */
[----:B------:R-:W-:-:S06]  /*0680*/  IMAD R15, R5, R0, R3 ;  /* 0x00000000050f7224 */ /* 0x000fcc00078e0203 */
[----:B------:R-:W2:Y:S01]  /*0690*/  LDC.64 R8, c[0x0][0x380] ;  /* 0x0000e000ff087b82 */ /* 0x000ea20000000a00 */
[----:B-1----:R-:W-:-:S06]  /*06a0*/  IMAD.WIDE.U32 R10, R15, 0x4, R6 ;  /* 0x000000040f0a7825 */ /* 0x002fcc00078e0006 */
[----:B0-----:R-:W3:Y:S01]  /*06b0*/  LDG.E R11, desc[UR6][R10.64] ;  /* 0x000000060a0b7981 */ /* 0x001ee2000c1e1900 */
[----:B--2---:R-:W-:Y:S01]  /*06c0*/  IMAD.WIDE R8, R13, 0x4, R8 ;  /* 0x000000040d087825 */ /* 0x004fe200078e0208 */
[----:B------:R-:W-:-:S04]  /*06d0*/  IADD3 R13, PT, PT, R15, R0, RZ ;  /* 0x000000000f0d7210 */ /* 0x000fc80007ffe0ff */
[----:B------:R-:W3:Y:S01]  /*06e0*/  LDG.E R2, desc[UR6][R8.64] ;  /* 0x0000000608027981 */ /* 0x000ee2000c1e1900 */
[C-C-:B------:R-:W-:Y:S01]  /*06f0*/  IMAD.WIDE.U32 R14, R13.reuse, 0x4, R6.reuse ;  /* 0x000000040d0e7825 */ /* 0x140fe200078e0006 */
[-C--:B------:R-:W-:Y:S02]  /*0700*/  IADD3 R19, PT, PT, R13, R0.reuse, RZ ;  /* 0x000000000d137210 */ /* 0x080fe40007ffe0ff */
[----:B------:R-:W2:Y:S04]  /*0710*/  LDG.E R17, desc[UR6][R8.64+0x4] ;  /* 0x0000040608117981 */ /* 0x000ea8000c1e1900 */
[----:B------:R-:W2:Y:S01]  /*0720*/  LDG.E R14, desc[UR6][R14.64] ;  /* 0x000000060e0e7981 */ /* 0x000ea2000c1e1900 */
[C---:B------:R-:W-:Y:S01]  /*0730*/  IMAD.WIDE.U32 R12, R19.reuse, 0x4, R6 ;  /* 0x00000004130c7825 */ /* 0x040fe200078e0006 */
[----:B------:R-:W-:-:S02]  /*0740*/  IADD3 R19, PT, PT, R19, R0, RZ ;  /* 0x0000000013137210 */ /* 0x000fc40007ffe0ff */
[----:B------:R-:W4:Y:S04]  /*0750*/  LDG.E R18, desc[UR6][R8.64+0x8] ;  /* 0x0000080608127981 */ /* 0x000f28000c1e1900 */
[----:B------:R-:W4:Y:S01]  /*0760*/  LDG.E R13, desc[UR6][R12.64] ;  /* 0x000000060c0d7981 */ /* 0x000f22000c1e1900 */
[----:B------:R-:W-:-:S03]  /*0770*/  IMAD.WIDE.U32 R6, R19, 0x4, R6 ;  /* 0x0000000413067825 */ /* 0x000fc600078e0006 */
[----:B------:R-:W5:Y:S04]  /*0780*/  LDG.E R19, desc[UR6][R8.64+0xc] ;  /* 0x00000c0608137981 */ /* 0x000f68000c1e1900 */
[----:B------:R-:W5:Y:S01]  /*0790*/  LDG.E R6, desc[UR6][R6.64] ;  /* 0x0000000606067981 */ /* 0x000f62000c1e1900 */
[----:B------:R-:W-:Y:S01]  /*07a0*/  IADD3 R5, PT, PT, R5, 0x4, RZ ;  /* 0x0000000405057810 */ /* 0x000fe20007ffe0ff */
[----:B---3--:R-:W-:-:S04]  /*07b0*/  IMAD R2, R2, R11, RZ ;  /* 0x0000000b02027224 */ /* 0x008fc800078e02ff */
[----:B------:R-:W0:Y:S01]  /*07c0*/  I2F.F64 R10, R2 ;  /* 0x00000002000a7312 */ /* 0x000e220000201c00 */
[----:B--2---:R-:W-:-:S07]  /*07d0*/  IMAD R14, R17, R14, RZ ;  /* 0x0000000e110e7224 */ /* 0x004fce00078e02ff */
[----:B------:R-:W1:Y:S01]  /*07e0*/  I2F.F64 R14, R14 ;  /* 0x0000000e000e7312 */ /* 0x000e620000201c00 */
[----:B----4-:R-:W-:Y:S01]  /*07f0*/  IMAD R18, R18, R13, RZ ;  /* 0x0000000d12127224 */ /* 0x010fe200078e02ff */
[----:B0-----:R-:W-:-:S06]  /*0800*/  DADD R10, R20, R10 ;  /* 0x00000000140a7229 */ /* 0x001fcc000000000a */
[----:B------:R-:W0:Y:S01]  /*0810*/  I2F.F64 R12, R18 ;  /* 0x00000012000c7312 */ /* 0x000e220000201c00 */
[----:B-----5:R-:W-:Y:S01]  /*0820*/  IMAD R19, R19, R6, RZ ;  /* 0x0000000613137224 */ /* 0x020fe200078e02ff */
[----:B-1----:R-:W-:-:S06]  /*0830*/  DADD R10, R10, R14 ;  /* 0x000000000a0a7229 */ /* 0x002fcc000000000e */
[----:B------:R-:W1:Y:S02]  /*0840*/  I2F.F64 R20, R19 ;  /* 0x0000001300147312 */ /* 0x000e640000201c00 */
[----:B0-----:R-:W-:-:S08]  /*0850*/  DADD R10, R10, R12 ;  /* 0x000000000a0a7229 */ /* 0x001fd0000000000c */
[----:B-1----:R-:W-:-:S11]  /*0860*/  DADD R20, R10, R20 ;  /* 0x000000000a147229 */ /* 0x002fd60000000014 */
.L_x_3:
[----:B------:R-:W-:Y:S05]  /*0870*/  @!P1 BRA `(.L_x_2) ;  /* 0x0000000000849947 */ /* 0x000fea0003800000 */
[----:B------:R-:W1:Y:S01]  /*0880*/  LDC.64 R10, c[0x0][0x388] ;  /* 0x0000e200ff0a7b82 */ /* 0x000e620000000a00 */
[----:B------:R-:W-:Y:S02]  /*0890*/  ISETP.NE.AND P0, PT, R16, 0x1, PT ;  /* 0x000000011000780c */ /* 0x000fe40003f05270 */
[----:B------:R-:W-:-:S04]  /*08a0*/  LOP3.LUT R2, R0, 0x1, RZ, 0xc0, !PT ;  /* 0x0000000100027812 */ /* 0x000fc800078ec0ff */
[----:B------:R-:W-:Y:S01]  /*08b0*/  ISETP.NE.U32.AND P1, PT, R2, 0x1, PT ;  /* 0x000000010200780c */ /* 0x000fe20003f25070 */
[----:B------:R-:W2:Y:S06]  /*08c0*/  LDC.64 R12, c[0x0][0x380] ;  /* 0x0000e000ff0c7b82 */ /* 0x000eac0000000a00 */
[----:B------:R-:W-:Y:S01]  /*08d0*/  @P0 IADD3 R17, PT, PT, R4, R5, RZ ;  /* 0x0000000504110210 */ /* 0x000fe20007ffe0ff */
[----:B------:R-:W-:Y:S01]  /*08e0*/  @P0 IMAD R19, R5, R0, R3 ;  /* 0x0000000005130224 */ /* 0x000fe200078e0203 */
[----:B------:R-:W3:Y:S08]  /*08f0*/  LDC.64 R8, c[0x0][0x380] ;  /* 0x0000e000ff087b82 */ /* 0x000ef00000000a00 */
[----:B------:R-:W4:Y:S01]  /*0900*/  LDC.64 R6, c[0x0][0x388] ;  /* 0x0000e200ff067b82 */ /* 0x000f220000000a00 */
[----:B-1----:R-:W-:Y:S01]  /*0910*/  @P0 IMAD.WIDE.U32 R14, R19, 0x4, R10 ;  /* 0x00000004130e0825 */ /* 0x002fe200078e000a */
[----:B------:R-:W-:-:S05]  /*0920*/  @P0 IADD3 R5, PT, PT, R5, 0x2, RZ ;  /* 0x0000000205050810 */ /* 0x000fca0007ffe0ff */
[----:B0-----:R-:W5:Y:S01]  /*0930*/  @P0 LDG.E R15, desc[UR6][R14.64] ;  /* 0x000000060e0f0981 */ /* 0x001f62000c1e1900 */
[----:B--2---:R-:W-:Y:S01]  /*0940*/  @P0 IMAD.WIDE R12, R17, 0x4, R12 ;  /* 0x00000004110c0825 */ /* 0x004fe200078e020c */
[----:B------:R-:W-:-:S04]  /*0950*/  @P0 IADD3 R17, PT, PT, R19, R0, RZ ;  /* 0x0000000013110210 */ /* 0x000fc80007ffe0ff */
[----:B------:R-:W5:Y:S01]  /*0960*/  @P0 LDG.E R2, desc[UR6][R12.64] ;  /* 0x000000060c020981 */ /* 0x000f62000c1e1900 */
[----:B------:R-:W-:Y:S01]  /*0970*/  @P0 IMAD.WIDE.U32 R16, R17, 0x4, R10 ;  /* 0x0000000411100825 */ /* 0x000fe200078e000a */
[----:B------:R-:W-:-:S03]  /*0980*/  @!P1 IADD3 R11, PT, PT, R4, R5, RZ ;  /* 0x00000005040b9210 */ /* 0x000fc60007ffe0ff */
[----:B------:R-:W-:Y:S02]  /*0990*/  @!P1 IMAD R5, R5, R0, R3 ;  /* 0x0000000005059224 */ /* 0x000fe400078e0203 */
[----:B------:R-:W2:Y:S04]  /*09a0*/  @P0 LDG.E R17, desc[UR6][R16.64] ;  /* 0x0000000610110981 */ /* 0x000ea8000c1e1900 */
[----:B------:R-:W2:Y:S01]  /*09b0*/  @P0 LDG.E R0, desc[UR6][R12.64+0x4] ;  /* 0x000004060c000981 */ /* 0x000ea2000c1e1900 */
[----:B---3--:R-:W-:-:S04]  /*09c0*/  @!P1 IMAD.WIDE R8, R11, 0x4, R8 ;  /* 0x000000040b089825 */ /* 0x008fc800078e0208 */
[----:B----4-:R-:W-:Y:S02]  /*09d0*/  @!P1 IMAD.WIDE.U32 R6, R5, 0x4, R6 ;  /* 0x0000000405069825 */ /* 0x010fe400078e0006 */
[----:B------:R-:W3:Y:S04]  /*09e0*/  @!P1 LDG.E R8, desc[UR6][R8.64] ;  /* 0x0000000608089981 */ /* 0x000ee8000c1e1900 */
[----:B------:R-:W3:Y:S01]  /*09f0*/  @!P1 LDG.E R7, desc[UR6][R6.64] ;  /* 0x0000000606079981 */ /* 0x000ee2000c1e1900 */
[----:B-----5:R-:W-:-:S04]  /*0a00*/  @P0 IMAD R2, R2, R15, RZ ;  /* 0x0000000f02020224 */ /* 0x020fc800078e02ff */
[----:B------:R-:W0:Y:S01]  /*0a10*/  @P0 I2F.F64 R10, R2 ;  /* 0x00000002000a0312 */ /* 0x000e220000201c00 */
[----:B--2---:R-:W-:-:S07]  /*0a20*/  @P0 IMAD R18, R0, R17, RZ ;  /* 0x0000001100120224 */ /* 0x004fce00078e02ff */
[----:B------:R-:W1:Y:S01]  /*0a30*/  @P0 I2F.F64 R18, R18 ;  /* 0x0000001200120312 */ /* 0x000e620000201c00 */
[----:B0-----:R-:W-:Y:S01]  /*0a40*/  @P0 DADD R14, R20, R10 ;  /* 0x00000000140e0229 */ /* 0x001fe2000000000a */
[----:B---3--:R-:W-:-:S06]  /*0a50*/  @!P1 IMAD R0, R8, R7, RZ ;  /* 0x0000000708009224 */ /* 0x008fcc00078e02ff */
[----:B------:R-:W0:Y:S01]  /*0a60*/  @!P1 I2F.F64 R10, R0 ;  /* 0x00000000000a9312 */ /* 0x000e220000201c00 */
[----:B-1----:R-:W-:-:S08]  /*0a70*/  @P0 DADD R20, R14, R18 ;  /* 0x000000000e140229 */ /* 0x002fd00000000012 */
[----:B0-----:R-:W-:-:S11]  /*0a80*/  @!P1 DADD R20, R20, R10 ;  /* 0x0000000014149229 */ /* 0x001fd6000000000a */
.L_x_2:
[----:B------:R-:W1:Y:S01]  /*0a90*/  LDC.64 R6, c[0x0][0x390] ;  /* 0x0000e400ff067b82 */ /* 0x000e620000000a00 */
[----:B------:R-:W0:Y:S01]  /*0aa0*/  F2I.F64.TRUNC R21, R20 ;  /* 0x0000001400157311 */ /* 0x000e22000030d100 */
[----:B------:R-:W-:-:S05]  /*0ab0*/  IADD3 R3, PT, PT, R3, R4, RZ ;  /* 0x0000000403037210 */ /* 0x000fca0007ffe0ff */
[----:B-1----:R-:W-:-:S05]  /*0ac0*/  IMAD.WIDE R2, R3, 0x4, R6 ;  /* 0x0000000403027825 */ /* 0x002fca00078e0206 */
[----:B0-----:R-:W-:Y:S01]  /*0ad0*/  STG.E desc[UR6][R2.64], R21 ;  /* 0x0000001502007986 */ /* 0x001fe2000c101906 */
[----:B------:R-:W-:Y:S05]  /*0ae0*/  EXIT ;  /* 0x000000000000794d */ /* 0x000fea0003800000 */
.L_x_4:
[----:B------:R-:W-:-:S00]  /*0af0*/  BRA `(.L_x_4) ;  /* 0xfffffffc00fc7947 */ /* 0x000fc0000383ffff */
[----:B------:R-:W-:-:S00]  /*0b00*/  NOP ;  /* 0x0000000000007918 */ /* 0x000fc00000000000 */
[----:B------:R-:W-:-:S00]  /*0b10*/  NOP ;  /* 0x0000000000007918 */ /* 0x000fc00000000000 */
[----:B------:R-:W-:-:S00]  /*0b20*/  NOP ;  /* 0x0000000000007918 */ /* 0x000fc00000000000 */
[----:B------:R-:W-:-:S00]  /*0b30*/  NOP ;  /* 0x0000000000007918 */ /* 0x000fc00000000000 */
[----:B------:R-:W-:-:S00]  /*0b40*/  NOP ;  /* 0x0000000000007918 */ /* 0x000fc00000000000 */
[----:B------:R-:W-:-:S00]  /*0b50*/  NOP ;  /* 0x0000000000007918 */ /* 0x000fc00000000000 */
[----:B------:R-:W-:-:S00]  /*0b60*/  NOP ;  /* 0x0000000000007918 */ /* 0x000fc00000000000 */
[----:B------:R-:W-:-:S00]  /*0b70*/  NOP ;  /* 0x0000000000007918 */ /* 0x000fc00000000000 */
.L_x_5:


//--------------------- .nv.shared.reserved.0     --------------------------
	.section	.nv.shared.reserved.0,"aw",@nobits
	.weak		__nv_reservedSMEM_offset_0_alias
	.size		__nv_reservedSMEM_offset_0_alias, 0, 64
	.other		__nv_reservedSMEM_offset_0_alias,@"STO_CUDA_RESERVED_SHARED STV_DEFAULT"
__nv_reservedSMEM_offset_0_alias:
	.zero		0
	.zero		64


//--------------------- .nv.constant0._Z15MatrixMulKernelPiS_S_i --------------------------
	.section	.nv.constant0._Z15MatrixMulKernelPiS_S_i,"a",@progbits
	.sectionflags	@""
	.align	4
.nv.constant0._Z15MatrixMulKernelPiS_S_i:
	.zero		924


//--------------------- SYMBOLS --------------------------

	.type		.nv.reservedSmem.offset0,@object
	.size		.nv.reservedSmem.offset0,0x4
